//
// Generated by NVIDIA NVVM Compiler
//
// Compiler Build ID: CL-36424714
// Cuda compilation tools, release 13.0, V13.0.88
// Based on NVVM 20.0.0
//

.version 9.0
.target sm_100
.address_size 64

	// .globl	_Z16stencilOperationPiS_i

.visible .entry _Z16stencilOperationPiS_i(
	.param .u64 .ptr .align 1 _Z16stencilOperationPiS_i_param_0,
	.param .u64 .ptr .align 1 _Z16stencilOperationPiS_i_param_1,
	.param .u32 _Z16stencilOperationPiS_i_param_2
)
{
	.reg .pred 	%p<5>;
	.reg .b32 	%r<25>;
	.reg .b64 	%rd<15>;

	ld.param.u64 	%rd3, [_Z16stencilOperationPiS_i_param_0];
	ld.param.u64 	%rd4, [_Z16stencilOperationPiS_i_param_1];
	ld.param.u32 	%r4, [_Z16stencilOperationPiS_i_param_2];
	cvta.to.global.u64 	%rd1, %rd4;
	cvta.to.global.u64 	%rd2, %rd3;
	mov.u32 	%r5, %ctaid.y;
	mov.u32 	%r6, %ntid.y;
	mov.u32 	%r7, %tid.y;
	mad.lo.s32 	%r1, %r5, %r6, %r7;
	mov.u32 	%r8, %ctaid.x;
	mov.u32 	%r9, %ntid.x;
	mov.u32 	%r10, %tid.x;
	mad.lo.s32 	%r2, %r8, %r9, %r10;
	setp.gt.u32 	%p1, %r1, 9;
	setp.gt.s32 	%p2, %r2, 9;
	or.pred  	%p3, %p1, %p2;
	@%p3 bra 	$L__BB0_4;
	mad.lo.s32 	%r3, %r4, %r1, %r2;
	add.s32 	%r11, %r1, -1;
	add.s32 	%r12, %r2, -1;
	or.b32  	%r13, %r11, %r12;
	setp.gt.u32 	%p4, %r13, 7;
	@%p4 bra 	$L__BB0_3;
	sub.s32 	%r15, %r3, %r4;
	mul.wide.s32 	%rd8, %r15, 4;
	add.s64 	%rd9, %rd2, %rd8;
	ld.global.u32 	%r16, [%rd9];
	mul.wide.s32 	%rd10, %r4, 4;
	add.s64 	%rd11, %rd9, %rd10;
	ld.global.u32 	%r17, [%rd11];
	add.s32 	%r18, %r17, %r16;
	add.s64 	%rd12, %rd11, %rd10;
	ld.global.u32 	%r19, [%rd12];
	add.s32 	%r20, %r18, %r19;
	ld.global.u32 	%r21, [%rd11+-4];
	add.s32 	%r22, %r20, %r21;
	ld.global.u32 	%r23, [%rd11+4];
	add.s32 	%r24, %r22, %r23;
	mul.wide.s32 	%rd13, %r3, 4;
	add.s64 	%rd14, %rd1, %rd13;
	st.global.u32 	[%rd14], %r24;
	bra.uni 	$L__BB0_4;
$L__BB0_3:
	mul.wide.s32 	%rd5, %r3, 4;
	add.s64 	%rd6, %rd2, %rd5;
	ld.global.u32 	%r14, [%rd6];
	add.s64 	%rd7, %rd1, %rd5;
	st.global.u32 	[%rd7], %r14;
$L__BB0_4:
	ret;

}


// ===== COMPILED SASS (sm_100) =====

	.target	sm_100

	.elftype	@"ET_EXEC"


//--------------------- .note.nv.tkinfo           --------------------------
	.section	.note.nv.tkinfo,"",@"SHT_NOTE"
	.sectionflags	@"SHF_NOTE_NV_TKINFO"
	.tkinfo
        /*0018*/ 	.word	0x00000002
        /*0030*/ 	.string	""
        /*0030*/ 	.string	"ptxas"
        /*0030*/ 	.string	"Cuda compilation tools, release 13.0, V13.0.88"
        /*0030*/ 	.string	"Build cuda_13.0.r13.0/compiler.36424714_0"
        /*0030*/ 	.string	"-arch sm_100 -m 64 "



//--------------------- .note.nv.cuinfo           --------------------------
	.section	.note.nv.cuinfo,"",@"SHT_NOTE"
	.sectionflags	@"SHF_NOTE_NV_CUINFO"
        /*0018*/ 	.short	0x0002
        /*001a*/ 	.short	0x0064
        /*001c*/ 	.short	0x0082
	.zero		2


//--------------------- .nv.info                  --------------------------
	.section	.nv.info,"",@"SHT_CUDA_INFO"
	.align	4


	//----- nvinfo : EIATTR_REGCOUNT
	.align		4
        /*0000*/ 	.byte	0x04, 0x2f
        /*0002*/ 	.short	(.L_1 - .L_0)
	.align		4
.L_0:
        /*0004*/ 	.word	index@(_Z16stencilOperationPiS_i)
        /*0008*/ 	.word	0x00000010


	//----- nvinfo : EIATTR_FRAME_SIZE
	.align		4
.L_1:
        /*000c*/ 	.byte	0x04, 0x11
        /*000e*/ 	.short	(.L_3 - .L_2)
	.align		4
.L_2:
        /*0010*/ 	.word	index@(_Z16stencilOperationPiS_i)
        /*0014*/ 	.word	0x00000000


	//----- nvinfo : EIATTR_MIN_STACK_SIZE
	.align		4
.L_3:
        /*0018*/ 	.byte	0x04, 0x12
        /*001a*/ 	.short	(.L_5 - .L_4)
	.align		4
.L_4:
        /*001c*/ 	.word	index@(_Z16stencilOperationPiS_i)
        /*0020*/ 	.word	0x00000000
.L_5:


//--------------------- .nv.compat                --------------------------
	.section	.nv.compat,"",@"SHT_CUDA_COMPAT_INFO"
	.align	4
        /*0000*/ 	.byte	0x02, 0x09, 0x00, 0x00, 0x02, 0x02, 0x01, 0x00, 0x02, 0x05, 0x05, 0x00, 0x03, 0x07, 0x01, 0x01
        /*0010*/ 	.byte	0x02, 0x03, 0x00, 0x00, 0x02, 0x06, 0x01, 0x00, 0x04, 0x0b, 0x08, 0x00, 0x09, 0x00, 0x00, 0x00
        /*0020*/ 	.byte	0x00, 0x00, 0x00, 0x00


//--------------------- .nv.info._Z16stencilOperationPiS_i --------------------------
	.section	.nv.info._Z16stencilOperationPiS_i,"",@"SHT_CUDA_INFO"
	.sectionflags	@""
	.align	4


	//----- nvinfo : EIATTR_CUDA_API_VERSION
	.align		4
        /*0000*/ 	.byte	0x04, 0x37
        /*0002*/ 	.short	(.L_7 - .L_6)
.L_6:
        /*0004*/ 	.word	0x00000082


	//----- nvinfo : EIATTR_KPARAM_INFO
	.align		4
.L_7:
        /*0008*/ 	.byte	0x04, 0x17
        /*000a*/ 	.short	(.L_9 - .L_8)
.L_8:
        /*000c*/ 	.word	0x00000000
        /*0010*/ 	.short	0x0002
        /*0012*/ 	.short	0x0010
        /*0014*/ 	.byte	0x00, 0xf0, 0x11, 0x00


	//----- nvinfo : EIATTR_KPARAM_INFO
	.align		4
.L_9:
        /*0018*/ 	.byte	0x04, 0x17
        /*001a*/ 	.short	(.L_11 - .L_10)
.L_10:
        /*001c*/ 	.word	0x00000000
        /*0020*/ 	.short	0x0001
        /*0022*/ 	.short	0x0008
        /*0024*/ 	.byte	0x00, 0xf5, 0x21, 0x00


	//----- nvinfo : EIATTR_KPARAM_INFO
	.align		4
.L_11:
        /*0028*/ 	.byte	0x04, 0x17
        /*002a*/ 	.short	(.L_13 - .L_12)
.L_12:
        /*002c*/ 	.word	0x00000000
        /*0030*/ 	.short	0x0000
        /*0032*/ 	.short	0x0000
        /*0034*/ 	.byte	0x00, 0xf5, 0x21, 0x00


	//----- nvinfo : EIATTR_SPARSE_MMA_MASK
	.align		4
.L_13:
        /*0038*/ 	.byte	0x03, 0x50
        /*003a*/ 	.short	0x0000


	//----- nvinfo : EIATTR_MAXREG_COUNT
	.align		4
        /*003c*/ 	.byte	0x03, 0x1b
        /*003e*/ 	.short	0x00ff


	//----- nvinfo : EIATTR_MERCURY_ISA_VERSION
	.align		4
        /*0040*/ 	.byte	0x03, 0x5f
        /*0042*/ 	.short	0x0101


	//----- nvinfo : EIATTR_VRC_CTA_INIT_COUNT
	.align		4
        /*0044*/ 	.byte	0x02, 0x4a
	.zero		1
	.zero		1


	//----- nvinfo : EIATTR_EXIT_INSTR_OFFSETS
	.align		4
        /*0048*/ 	.byte	0x04, 0x1c
        /*004a*/ 	.short	(.L_15 - .L_14)


	//   ....[0]....
.L_14:
        /*004c*/ 	.word	0x000000b0


	//   ....[1]....
        /*0050*/ 	.word	0x00000230


	//   ....[2]....
        /*0054*/ 	.word	0x000002a0


	//----- nvinfo : EIATTR_CRS_STACK_SIZE
	.align		4
.L_15:
        /*0058*/ 	.byte	0x04, 0x1e
        /*005a*/ 	.short	(.L_17 - .L_16)
.L_16:
        /*005c*/ 	.word	0x00000000


	//----- nvinfo : EIATTR_CBANK_PARAM_SIZE
	.align		4
.L_17:
        /*0060*/ 	.byte	0x03, 0x19
        /*0062*/ 	.short	0x0014


	//----- nvinfo : EIATTR_PARAM_CBANK
	.align		4
        /*0064*/ 	.byte	0x04, 0x0a
        /*0066*/ 	.short	(.L_19 - .L_18)
	.align		4
.L_18:
        /*0068*/ 	.word	index@(.nv.constant0._Z16stencilOperationPiS_i)
        /*006c*/ 	.short	0x0380
        /*006e*/ 	.short	0x0014


	//----- nvinfo : EIATTR_SW_WAR
	.align		4
.L_19:
        /*0070*/ 	.byte	0x04, 0x36
        /*0072*/ 	.short	(.L_21 - .L_20)
.L_20:
        /*0074*/ 	.word	0x00000008
.L_21:


//--------------------- .nv.callgraph             --------------------------
	.section	.nv.callgraph,"",@"SHT_CUDA_CALLGRAPH"
	.align	4
	.sectionentsize	8
	.align		4
        /*0000*/ 	.word	0x00000000
	.align		4
        /*0004*/ 	.word	0xffffffff
	.align		4
        /*0008*/ 	.word	0x00000000
	.align		4
        /*000c*/ 	.word	0xfffffffe
	.align		4
        /*0010*/ 	.word	0x00000000
	.align		4
        /*0014*/ 	.word	0xfffffffd
	.align		4
        /*0018*/ 	.word	0x00000000
	.align		4
        /*001c*/ 	.word	0xfffffffc


//--------------------- .text._Z16stencilOperationPiS_i --------------------------
	.section	.text._Z16stencilOperationPiS_i,"ax",@progbits
	.align	128
        .global         _Z16stencilOperationPiS_i
        .type           _Z16stencilOperationPiS_i,@function
        .size           _Z16stencilOperationPiS_i,(.L_x_2 - _Z16stencilOperationPiS_i)
        .other          _Z16stencilOperationPiS_i,@"STO_CUDA_ENTRY STV_DEFAULT"
_Z16stencilOperationPiS_i:
.text._Z16stencilOperationPiS_i:
[----:B------:R-:W-:Y:S01]  /*0000*/  LDC R1, c[0x0][0x37c] ;  /* 0x0000df00ff017b82 */ /* 0x000fe20000000800 */
[----:B------:R-:W0:Y:S07]  /*0010*/  S2R R2, SR_TID.X ;  /* 0x0000000000027919 */ /* 0x000e2e0000002100 */
[----:B------:R-:W1:Y:S01]  /*0020*/  LDC R0, c[0x0][0x364] ;  /* 0x0000d900ff007b82 */ /* 0x000e620000000800 */
[----:B------:R-:W1:Y:S07]  /*0030*/  S2R R5, SR_TID.Y ;  /* 0x0000000000057919 */ /* 0x000e6e0000002200 */
[----:B------:R-:W0:Y:S08]  /*0040*/  S2UR UR5, SR_CTAID.X ;  /* 0x00000000000579c3 */ /* 0x000e300000002500 */
[----:B------:R-:W0:Y:S08]  /*0050*/  LDC R3, c[0x0][0x360] ;  /* 0x0000d800ff037b82 */ /* 0x000e300000000800 */
[----:B------:R-:W1:Y:S01]  /*0060*/  S2UR UR4, SR_CTAID.Y ;  /* 0x00000000000479c3 */ /* 0x000e620000002600 */
[----:B0-----:R-:W-:-:S05]  /*0070*/  IMAD R3, R3, UR5, R2 ;  /* 0x0000000503037c24 */ /* 0x001fca000f8e0202 */
[----:B------:R-:W-:Y:S01]  /*0080*/  ISETP.GT.AND P0, PT, R3, 0x9, PT ;  /* 0x000000090300780c */ /* 0x000fe20003f04270 */
[----:B-1----:R-:W-:-:S05]  /*0090*/  IMAD R0, R0, UR4, R5 ;  /* 0x0000000400007c24 */ /* 0x002fca000f8e0205 */
[----:B------:R-:W-:-:S13]  /*00a0*/  ISETP.GT.U32.OR P0, PT, R0, 0x9, P0 ;  /* 0x000000090000780c */ /* 0x000fda0000704470 */
[----:B------:R-:W-:Y:S05]  /*00b0*/  @P0 EXIT ;  /* 0x000000000000094d */ /* 0x000fea0003800000 */
[----:B------:R-:W0:Y:S01]  /*00c0*/  LDC R7, c[0x0][0x390] ;  /* 0x0000e400ff077b82 */ /* 0x000e220000000800 */
[----:B------:R-:W-:Y:S01]  /*00d0*/  IADD3 R2, PT, PT, R0, -0x1, RZ ;  /* 0xffffffff00027810 */ /* 0x000fe20007ffe0ff */
[----:B------:R-:W1:Y:S01]  /*00e0*/  LDCU.64 UR4, c[0x0][0x358] ;  /* 0x00006b00ff0477ac */ /* 0x000e620008000a00 */
[----:B------:R-:W-:-:S04]  /*00f0*/  IADD3 R5, PT, PT, R3, -0x1, RZ ;  /* 0xffffffff03057810 */ /* 0x000fc80007ffe0ff */
[----:B------:R-:W-:-:S04]  /*0100*/  LOP3.LUT R2, R2, R5, RZ, 0xfc, !PT ;  /* 0x0000000502027212 */ /* 0x000fc800078efcff */
[----:B------:R-:W-:Y:S01]  /*0110*/  ISETP.GT.U32.AND P0, PT, R2, 0x7, PT ;  /* 0x000000070200780c */ /* 0x000fe20003f04070 */
[----:B0-----:R-:W-:-:S12]  /*0120*/  IMAD R11, R0, R7, R3 ;  /* 0x00000007000b7224 */ /* 0x001fd800078e0203 */
[----:B-1----:R-:W-:Y:S05]  /*0130*/  @P0 BRA `(.L_x_0) ;  /* 0x0000000000400947 */ /* 0x002fea0003800000 */
[----:B------:R-:W0:Y:S01]  /*0140*/  LDC.64 R2, c[0x0][0x380] ;  /* 0x0000e000ff027b82 */ /* 0x000e220000000a00 */
[----:B------:R-:W-:-:S07]  /*0150*/  IADD3 R5, PT, PT, R11, -R7, RZ ;  /* 0x800000070b057210 */ /* 0x000fce0007ffe0ff */
[----:B------:R-:W1:Y:S01]  /*0160*/  LDC.64 R8, c[0x0][0x388] ;  /* 0x0000e200ff087b82 */ /* 0x000e620000000a00 */
[----:B0-----:R-:W-:-:S04]  /*0170*/  IMAD.WIDE R2, R5, 0x4, R2 ;  /* 0x0000000405027825 */ /* 0x001fc800078e0202 */
[C---:B------:R-:W-:Y:S02]  /*0180*/  IMAD.WIDE R4, R7.reuse, 0x4, R2 ;  /* 0x0000000407047825 */ /* 0x040fe400078e0202 */
[----:B------:R-:W2:Y:S02]  /*0190*/  LDG.E R2, desc[UR4][R2.64] ;  /* 0x0000000402027981 */ /* 0x000ea4000c1e1900 */
[----:B------:R-:W-:Y:S02]  /*01a0*/  IMAD.WIDE R6, R7, 0x4, R4 ;  /* 0x0000000407067825 */ /* 0x000fe400078e0204 */
[----:B------:R-:W2:Y:S04]  /*01b0*/  LDG.E R13, desc[UR4][R4.64] ;  /* 0x00000004040d7981 */ /* 0x000ea8000c1e1900 */
[----:B------:R-:W3:Y:S04]  /*01c0*/  LDG.E R0, desc[UR4][R4.64+-0x4] ;  /* 0xfffffc0404007981 */ /* 0x000ee8000c1e1900 */
[----:B------:R-:W2:Y:S04]  /*01d0*/  LDG.E R6, desc[UR4][R6.64] ;  /* 0x0000000406067981 */ /* 0x000ea8000c1e1900 */
[----:B------:R-:W3:Y:S01]  /*01e0*/  LDG.E R10, desc[UR4][R4.64+0x4] ;  /* 0x00000404040a7981 */ /* 0x000ee2000c1e1900 */
[----:B-1----:R-:W-:Y:S01]  /*01f0*/  IMAD.WIDE R8, R11, 0x4, R8 ;  /* 0x000000040b087825 */ /* 0x002fe200078e0208 */
[----:B--2---:R-:W-:-:S04]  /*0200*/  IADD3 R13, PT, PT, R6, R13, R2 ;  /* 0x0000000d060d7210 */ /* 0x004fc80007ffe002 */
[----:B---3--:R-:W-:-:S05]  /*0210*/  IADD3 R13, PT, PT, R10, R13, R0 ;  /* 0x0000000d0a0d7210 */ /* 0x008fca0007ffe000 */
[----:B------:R-:W-:Y:S01]  /*0220*/  STG.E desc[UR4][R8.64], R13 ;  /* 0x0000000d08007986 */ /* 0x000fe2000c101904 */
[----:B------:R-:W-:Y:S05]  /*0230*/  EXIT ;  /* 0x000000000000794d */ /* 0x000fea0003800000 */
.L_x_0:
[----:B------:R-:W0:Y:S08]  /*0240*/  LDC.64 R2, c[0x0][0x380] ;  /* 0x0000e000ff027b82 */ /* 0x000e300000000a00 */
[----:B------:R-:W1:Y:S01]  /*0250*/  LDC.64 R4, c[0x0][0x388] ;  /* 0x0000e200ff047b82 */ /* 0x000e620000000a00 */
[----:B0-----:R-:W-:-:S06]  /*0260*/  IMAD.WIDE R2, R11, 0x4, R2 ;  /* 0x000000040b027825 */ /* 0x001fcc00078e0202 */
[----:B------:R-:W2:Y:S01]  /*0270*/  LDG.E R3, desc[UR4][R2.64] ;  /* 0x0000000402037981 */ /* 0x000ea2000c1e1900 */
[----:B-1----:R-:W-:-:S05]  /*0280*/  IMAD.WIDE R4, R11, 0x4, R4 ;  /* 0x000000040b047825 */ /* 0x002fca00078e0204 */
[----:B--2---:R-:W-:Y:S01]  /*0290*/  STG.E desc[UR4][R4.64], R3 ;  /* 0x0000000304007986 */ /* 0x004fe2000c101904 */
[----:B------:R-:W-:Y:S05]  /*02a0*/  EXIT ;  /* 0x000000000000794d */ /* 0x000fea0003800000 */
.L_x_1:
[----:B------:R-:W-:-:S00]  /*02b0*/  BRA `(.L_x_1) ;  /* 0xfffffffc00fc7947 */ /* 0x000fc0000383ffff */
[----:B------:R-:W-:-:S00]  /*02c0*/  NOP ;  /* 0x0000000000007918 */ /* 0x000fc00000000000 */
        /* <DEDUP_REMOVED lines=11> */
.L_x_2:


//--------------------- .nv.shared.reserved.0     --------------------------
	.section	.nv.shared.reserved.0,"aw",@nobits
	.weak		__nv_reservedSMEM_offset_0_alias
	.size		__nv_reservedSMEM_offset_0_alias, 0, 64
	.other		__nv_reservedSMEM_offset_0_alias,@"STO_CUDA_RESERVED_SHARED STV_DEFAULT"
__nv_reservedSMEM_offset_0_alias:
	.zero		0
	.zero		64


//--------------------- .nv.constant0._Z16stencilOperationPiS_i --------------------------
	.section	.nv.constant0._Z16stencilOperationPiS_i,"a",@progbits
	.sectionflags	@""
	.align	4
.nv.constant0._Z16stencilOperationPiS_i:
	.zero		916


//--------------------- SYMBOLS --------------------------

	.type		.nv.reservedSmem.offset0,@object
	.size		.nv.reservedSmem.offset0,0x4
